//
// Generated by NVIDIA NVVM Compiler
//
// Compiler Build ID: CL-36424714
// Cuda compilation tools, release 13.0, V13.0.88
// Based on NVVM 20.0.0
//

.version 9.0
.target sm_100
.address_size 64

	// .globl	_Z9MulMatrizPfS_ii

.visible .entry _Z9MulMatrizPfS_ii(
	.param .u64 .ptr .align 1 _Z9MulMatrizPfS_ii_param_0,
	.param .u64 .ptr .align 1 _Z9MulMatrizPfS_ii_param_1,
	.param .u32 _Z9MulMatrizPfS_ii_param_2,
	.param .u32 _Z9MulMatrizPfS_ii_param_3
)
{
	.reg .pred 	%p<4>;
	.reg .b32 	%r<12>;
	.reg .b32 	%f<3>;
	.reg .b64 	%rd<8>;

	ld.param.u64 	%rd1, [_Z9MulMatrizPfS_ii_param_0];
	ld.param.u64 	%rd2, [_Z9MulMatrizPfS_ii_param_1];
	ld.param.u32 	%r3, [_Z9MulMatrizPfS_ii_param_2];
	ld.param.u32 	%r4, [_Z9MulMatrizPfS_ii_param_3];
	mov.u32 	%r5, %ctaid.y;
	mov.u32 	%r6, %ntid.y;
	mov.u32 	%r7, %tid.y;
	mad.lo.s32 	%r1, %r5, %r6, %r7;
	mov.u32 	%r8, %ctaid.x;
	mov.u32 	%r9, %ntid.x;
	mov.u32 	%r10, %tid.x;
	mad.lo.s32 	%r2, %r8, %r9, %r10;
	setp.ge.s32 	%p1, %r1, %r4;
	setp.ge.s32 	%p2, %r2, %r3;
	or.pred  	%p3, %p2, %p1;
	@%p3 bra 	$L__BB0_2;
	cvta.to.global.u64 	%rd3, %rd1;
	cvta.to.global.u64 	%rd4, %rd2;
	mad.lo.s32 	%r11, %r3, %r1, %r2;
	mul.wide.s32 	%rd5, %r11, 4;
	add.s64 	%rd6, %rd3, %rd5;
	ld.global.f32 	%f1, [%rd6];
	add.f32 	%f2, %f1, %f1;
	add.s64 	%rd7, %rd4, %rd5;
	st.global.f32 	[%rd7], %f2;
$L__BB0_2:
	ret;

}


// ===== COMPILED SASS (sm_100) =====

	.target	sm_100

	.elftype	@"ET_EXEC"


//--------------------- .note.nv.tkinfo           --------------------------
	.section	.note.nv.tkinfo,"",@"SHT_NOTE"
	.sectionflags	@"SHF_NOTE_NV_TKINFO"
	.tkinfo
        /*0018*/ 	.word	0x00000002
        /*0030*/ 	.string	""
        /*0030*/ 	.string	"ptxas"
        /*0030*/ 	.string	"Cuda compilation tools, release 13.0, V13.0.88"
        /*0030*/ 	.string	"Build cuda_13.0.r13.0/compiler.36424714_0"
        /*0030*/ 	.string	"-arch sm_100 -m 64 "



//--------------------- .note.nv.cuinfo           --------------------------
	.section	.note.nv.cuinfo,"",@"SHT_NOTE"
	.sectionflags	@"SHF_NOTE_NV_CUINFO"
        /*0018*/ 	.short	0x0002
        /*001a*/ 	.short	0x0064
        /*001c*/ 	.short	0x0082
	.zero		2


//--------------------- .nv.info                  --------------------------
	.section	.nv.info,"",@"SHT_CUDA_INFO"
	.align	4


	//----- nvinfo : EIATTR_REGCOUNT
	.align		4
        /*0000*/ 	.byte	0x04, 0x2f
        /*0002*/ 	.short	(.L_1 - .L_0)
	.align		4
.L_0:
        /*0004*/ 	.word	index@(_Z9MulMatrizPfS_ii)
        /*0008*/ 	.word	0x0000000a


	//----- nvinfo : EIATTR_FRAME_SIZE
	.align		4
.L_1:
        /*000c*/ 	.byte	0x04, 0x11
        /*000e*/ 	.short	(.L_3 - .L_2)
	.align		4
.L_2:
        /*0010*/ 	.word	index@(_Z9MulMatrizPfS_ii)
        /*0014*/ 	.word	0x00000000


	//----- nvinfo : EIATTR_MIN_STACK_SIZE
	.align		4
.L_3:
        /*0018*/ 	.byte	0x04, 0x12
        /*001a*/ 	.short	(.L_5 - .L_4)
	.align		4
.L_4:
        /*001c*/ 	.word	index@(_Z9MulMatrizPfS_ii)
        /*0020*/ 	.word	0x00000000
.L_5:


//--------------------- .nv.compat                --------------------------
	.section	.nv.compat,"",@"SHT_CUDA_COMPAT_INFO"
	.align	4
        /*0000*/ 	.byte	0x02, 0x09, 0x00, 0x00, 0x02, 0x02, 0x01, 0x00, 0x02, 0x05, 0x05, 0x00, 0x03, 0x07, 0x01, 0x01
        /*0010*/ 	.byte	0x02, 0x03, 0x00, 0x00, 0x02, 0x06, 0x01, 0x00, 0x04, 0x0b, 0x08, 0x00, 0x09, 0x00, 0x00, 0x00
        /*0020*/ 	.byte	0x00, 0x00, 0x00, 0x00


//--------------------- .nv.info._Z9MulMatrizPfS_ii --------------------------
	.section	.nv.info._Z9MulMatrizPfS_ii,"",@"SHT_CUDA_INFO"
	.sectionflags	@""
	.align	4


	//----- nvinfo : EIATTR_CUDA_API_VERSION
	.align		4
        /*0000*/ 	.byte	0x04, 0x37
        /*0002*/ 	.short	(.L_7 - .L_6)
.L_6:
        /*0004*/ 	.word	0x00000082


	//----- nvinfo : EIATTR_KPARAM_INFO
	.align		4
.L_7:
        /*0008*/ 	.byte	0x04, 0x17
        /*000a*/ 	.short	(.L_9 - .L_8)
.L_8:
        /*000c*/ 	.word	0x00000000
        /*0010*/ 	.short	0x0003
        /*0012*/ 	.short	0x0014
        /*0014*/ 	.byte	0x00, 0xf0, 0x11, 0x00


	//----- nvinfo : EIATTR_KPARAM_INFO
	.align		4
.L_9:
        /*0018*/ 	.byte	0x04, 0x17
        /*001a*/ 	.short	(.L_11 - .L_10)
.L_10:
        /*001c*/ 	.word	0x00000000
        /*0020*/ 	.short	0x0002
        /*0022*/ 	.short	0x0010
        /*0024*/ 	.byte	0x00, 0xf0, 0x11, 0x00


	//----- nvinfo : EIATTR_KPARAM_INFO
	.align		4
.L_11:
        /*0028*/ 	.byte	0x04, 0x17
        /*002a*/ 	.short	(.L_13 - .L_12)
.L_12:
        /*002c*/ 	.word	0x00000000
        /*0030*/ 	.short	0x0001
        /*0032*/ 	.short	0x0008
        /*0034*/ 	.byte	0x00, 0xf5, 0x21, 0x00


	//----- nvinfo : EIATTR_KPARAM_INFO
	.align		4
.L_13:
        /*0038*/ 	.byte	0x04, 0x17
        /*003a*/ 	.short	(.L_15 - .L_14)
.L_14:
        /*003c*/ 	.word	0x00000000
        /*0040*/ 	.short	0x0000
        /*0042*/ 	.short	0x0000
        /*0044*/ 	.byte	0x00, 0xf5, 0x21, 0x00


	//----- nvinfo : EIATTR_SPARSE_MMA_MASK
	.align		4
.L_15:
        /*0048*/ 	.byte	0x03, 0x50
        /*004a*/ 	.short	0x0000


	//----- nvinfo : EIATTR_MAXREG_COUNT
	.align		4
        /*004c*/ 	.byte	0x03, 0x1b
        /*004e*/ 	.short	0x00ff


	//----- nvinfo : EIATTR_MERCURY_ISA_VERSION
	.align		4
        /*0050*/ 	.byte	0x03, 0x5f
        /*0052*/ 	.short	0x0101


	//----- nvinfo : EIATTR_VRC_CTA_INIT_COUNT
	.align		4
        /*0054*/ 	.byte	0x02, 0x4a
	.zero		1
	.zero		1


	//----- nvinfo : EIATTR_EXIT_INSTR_OFFSETS
	.align		4
        /*0058*/ 	.byte	0x04, 0x1c
        /*005a*/ 	.short	(.L_17 - .L_16)


	//   ....[0]....
.L_16:
        /*005c*/ 	.word	0x000000c0


	//   ....[1]....
        /*0060*/ 	.word	0x00000160


	//----- nvinfo : EIATTR_CBANK_PARAM_SIZE
	.align		4
.L_17:
        /*0064*/ 	.byte	0x03, 0x19
        /*0066*/ 	.short	0x0018


	//----- nvinfo : EIATTR_PARAM_CBANK
	.align		4
        /*0068*/ 	.byte	0x04, 0x0a
        /*006a*/ 	.short	(.L_19 - .L_18)
	.align		4
.L_18:
        /*006c*/ 	.word	index@(.nv.constant0._Z9MulMatrizPfS_ii)
        /*0070*/ 	.short	0x0380
        /*0072*/ 	.short	0x0018


	//----- nvinfo : EIATTR_SW_WAR
	.align		4
.L_19:
        /*0074*/ 	.byte	0x04, 0x36
        /*0076*/ 	.short	(.L_21 - .L_20)
.L_20:
        /*0078*/ 	.word	0x00000008
.L_21:


//--------------------- .nv.callgraph             --------------------------
	.section	.nv.callgraph,"",@"SHT_CUDA_CALLGRAPH"
	.align	4
	.sectionentsize	8
	.align		4
        /*0000*/ 	.word	0x00000000
	.align		4
        /*0004*/ 	.word	0xffffffff
	.align		4
        /*0008*/ 	.word	0x00000000
	.align		4
        /*000c*/ 	.word	0xfffffffe
	.align		4
        /*0010*/ 	.word	0x00000000
	.align		4
        /*0014*/ 	.word	0xfffffffd
	.align		4
        /*0018*/ 	.word	0x00000000
	.align		4
        /*001c*/ 	.word	0xfffffffc


//--------------------- .text._Z9MulMatrizPfS_ii  --------------------------
	.section	.text._Z9MulMatrizPfS_ii,"ax",@progbits
	.align	128
        .global         _Z9MulMatrizPfS_ii
        .type           _Z9MulMatrizPfS_ii,@function
        .size           _Z9MulMatrizPfS_ii,(.L_x_1 - _Z9MulMatrizPfS_ii)
        .other          _Z9MulMatrizPfS_ii,@"STO_CUDA_ENTRY STV_DEFAULT"
_Z9MulMatrizPfS_ii:
.text._Z9MulMatrizPfS_ii:
[----:B------:R-:W-:Y:S01]  /*0000*/  LDC R1, c[0x0][0x37c] ;  /* 0x0000df00ff017b82 */ /* 0x000fe20000000800 */
[----:B------:R-:W0:Y:S07]  /*0010*/  S2R R3, SR_TID.Y ;  /* 0x0000000000037919 */ /* 0x000e2e0000002200 */
[----:B------:R-:W0:Y:S01]  /*0020*/  S2UR UR4, SR_CTAID.Y ;  /* 0x00000000000479c3 */ /* 0x000e220000002600 */
[----:B------:R-:W1:Y:S01]  /*0030*/  LDCU.64 UR6, c[0x0][0x390] ;  /* 0x00007200ff0677ac */ /* 0x000e620008000a00 */
[----:B------:R-:W2:Y:S06]  /*0040*/  S2R R2, SR_TID.X ;  /* 0x0000000000027919 */ /* 0x000eac0000002100 */
[----:B------:R-:W0:Y:S08]  /*0050*/  LDC R0, c[0x0][0x364] ;  /* 0x0000d900ff007b82 */ /* 0x000e300000000800 */
[----:B------:R-:W2:Y:S08]  /*0060*/  S2UR UR5, SR_CTAID.X ;  /* 0x00000000000579c3 */ /* 0x000eb00000002500 */
[----:B------:R-:W2:Y:S01]  /*0070*/  LDC R5, c[0x0][0x360] ;  /* 0x0000d800ff057b82 */ /* 0x000ea20000000800 */
[----:B0-----:R-:W-:-:S05]  /*0080*/  IMAD R0, R0, UR4, R3 ;  /* 0x0000000400007c24 */ /* 0x001fca000f8e0203 */
[----:B-1----:R-:W-:Y:S01]  /*0090*/  ISETP.GE.AND P0, PT, R0, UR7, PT ;  /* 0x0000000700007c0c */ /* 0x002fe2000bf06270 */
[----:B--2---:R-:W-:-:S05]  /*00a0*/  IMAD R5, R5, UR5, R2 ;  /* 0x0000000505057c24 */ /* 0x004fca000f8e0202 */
[----:B------:R-:W-:-:S13]  /*00b0*/  ISETP.GE.OR P0, PT, R5, UR6, P0 ;  /* 0x0000000605007c0c */ /* 0x000fda0008706670 */
[----:B------:R-:W-:Y:S05]  /*00c0*/  @P0 EXIT ;  /* 0x000000000000094d */ /* 0x000fea0003800000 */
[----:B------:R-:W0:Y:S01]  /*00d0*/  LDC.64 R2, c[0x0][0x380] ;  /* 0x0000e000ff027b82 */ /* 0x000e220000000a00 */
[----:B------:R-:W1:Y:S01]  /*00e0*/  LDCU.64 UR4, c[0x0][0x358] ;  /* 0x00006b00ff0477ac */ /* 0x000e620008000a00 */
[----:B------:R-:W-:-:S06]  /*00f0*/  IMAD R7, R0, UR6, R5 ;  /* 0x0000000600077c24 */ /* 0x000fcc000f8e0205 */
[----:B------:R-:W2:Y:S01]  /*0100*/  LDC.64 R4, c[0x0][0x388] ;  /* 0x0000e200ff047b82 */ /* 0x000ea20000000a00 */
[----:B0-----:R-:W-:-:S06]  /*0110*/  IMAD.WIDE R2, R7, 0x4, R2 ;  /* 0x0000000407027825 */ /* 0x001fcc00078e0202 */
[----:B-1----:R-:W3:Y:S01]  /*0120*/  LDG.E R2, desc[UR4][R2.64] ;  /* 0x0000000402027981 */ /* 0x002ee2000c1e1900 */
[----:B--2---:R-:W-:-:S04]  /*0130*/  IMAD.WIDE R4, R7, 0x4, R4 ;  /* 0x0000000407047825 */ /* 0x004fc800078e0204 */
[----:B---3--:R-:W-:-:S05]  /*0140*/  FADD R7, R2, R2 ;  /* 0x0000000202077221 */ /* 0x008fca0000000000 */
[----:B------:R-:W-:Y:S01]  /*0150*/  STG.E desc[UR4][R4.64], R7 ;  /* 0x0000000704007986 */ /* 0x000fe2000c101904 */
[----:B------:R-:W-:Y:S05]  /*0160*/  EXIT ;  /* 0x000000000000794d */ /* 0x000fea0003800000 */
.L_x_0:
[----:B------:R-:W-:-:S00]  /*0170*/  BRA `(.L_x_0) ;  /* 0xfffffffc00fc7947 */ /* 0x000fc0000383ffff */
[----:B------:R-:W-:-:S00]  /*0180*/  NOP ;  /* 0x0000000000007918 */ /* 0x000fc00000000000 */
[----:B------:R-:W-:-:S00]  /*0190*/  NOP ;  /* 0x0000000000007918 */ /* 0x000fc00000000000 */
[----:B------:R-:W-:-:S00]  /*01a0*/  NOP ;  /* 0x0000000000007918 */ /* 0x000fc00000000000 */
[----:B------:R-:W-:-:S00]  /*01b0*/  NOP ;  /* 0x0000000000007918 */ /* 0x000fc00000000000 */
[----:B------:R-:W-:-:S00]  /*01c0*/  NOP ;  /* 0x0000000000007918 */ /* 0x000fc00000000000 */
[----:B------:R-:W-:-:S00]  /*01d0*/  NOP ;  /* 0x0000000000007918 */ /* 0x000fc00000000000 */
[----:B------:R-:W-:-:S00]  /*01e0*/  NOP ;  /* 0x0000000000007918 */ /* 0x000fc00000000000 */
[----:B------:R-:W-:-:S00]  /*01f0*/  NOP ;  /* 0x0000000000007918 */ /* 0x000fc00000000000 */
.L_x_1:


//--------------------- .nv.shared.reserved.0     --------------------------
	.section	.nv.shared.reserved.0,"aw",@nobits
	.weak		__nv_reservedSMEM_offset_0_alias
	.size		__nv_reservedSMEM_offset_0_alias, 0, 64
	.other		__nv_reservedSMEM_offset_0_alias,@"STO_CUDA_RESERVED_SHARED STV_DEFAULT"
__nv_reservedSMEM_offset_0_alias:
	.zero		0
	.zero		64


//--------------------- .nv.constant0._Z9MulMatrizPfS_ii --------------------------
	.section	.nv.constant0._Z9MulMatrizPfS_ii,"a",@progbits
	.sectionflags	@""
	.align	4
.nv.constant0._Z9MulMatrizPfS_ii:
	.zero		920


//--------------------- SYMBOLS --------------------------

	.type		.nv.reservedSmem.offset0,@object
	.size		.nv.reservedSmem.offset0,0x4
